//
// Generated by NVIDIA NVVM Compiler
//
// Compiler Build ID: CL-36424714
// Cuda compilation tools, release 13.0, V13.0.88
// Based on NVVM 20.0.0
//

.version 9.0
.target sm_100
.address_size 64

	// .globl	_Z13stencilKernelPiS_
// _ZZ13stencilKernelPiS_E4tile has been demoted
// _ZZ20matrixMultiplyKernelPiS_S_E5tileA has been demoted
// _ZZ20matrixMultiplyKernelPiS_S_E5tileB has been demoted

.visible .entry _Z13stencilKernelPiS_(
	.param .u64 .ptr .align 1 _Z13stencilKernelPiS__param_0,
	.param .u64 .ptr .align 1 _Z13stencilKernelPiS__param_1
)
{
	.reg .pred 	%p<11>;
	.reg .b32 	%r<139>;
	.reg .b64 	%rd<11>;
	// demoted variable
	.shared .align 4 .b8 _ZZ13stencilKernelPiS_E4tile[1936];
	ld.param.u64 	%rd4, [_Z13stencilKernelPiS__param_0];
	ld.param.u64 	%rd3, [_Z13stencilKernelPiS__param_1];
	cvta.to.global.u64 	%rd1, %rd4;
	mov.u32 	%r15, %ctaid.x;
	mov.u32 	%r16, %ntid.x;
	mov.u32 	%r1, %tid.x;
	mad.lo.s32 	%r2, %r15, %r16, %r1;
	mov.u32 	%r17, %ctaid.y;
	mov.u32 	%r18, %ntid.y;
	mov.u32 	%r3, %tid.y;
	mad.lo.s32 	%r19, %r17, %r18, %r3;
	setp.gt.s32 	%p1, %r2, 511;
	setp.gt.u32 	%p2, %r19, 511;
	or.pred  	%p3, %p1, %p2;
	@%p3 bra 	$L__BB0_15;
	shl.b32 	%r20, %r19, 9;
	add.s32 	%r5, %r20, %r2;
	mul.wide.s32 	%rd5, %r5, 4;
	add.s64 	%rd2, %rd1, %rd5;
	ld.global.u32 	%r21, [%rd2];
	mov.u32 	%r22, _ZZ13stencilKernelPiS_E4tile;
	mad.lo.s32 	%r23, %r3, 88, %r22;
	shl.b32 	%r24, %r1, 2;
	add.s32 	%r25, %r23, %r24;
	add.s32 	%r6, %r25, 264;
	st.shared.u32 	[%r25+276], %r21;
	setp.gt.u32 	%p4, %r1, 2;
	@%p4 bra 	$L__BB0_7;
	setp.lt.s32 	%p5, %r2, 3;
	mov.b32 	%r135, 0;
	@%p5 bra 	$L__BB0_4;
	add.s32 	%r27, %r5, -3;
	mul.wide.u32 	%rd6, %r27, 4;
	add.s64 	%rd7, %rd1, %rd6;
	ld.global.u32 	%r135, [%rd7];
$L__BB0_4:
	st.shared.u32 	[%r6], %r135;
	setp.gt.s32 	%p6, %r2, 495;
	mov.b32 	%r136, 0;
	@%p6 bra 	$L__BB0_6;
	ld.global.u32 	%r136, [%rd2+64];
$L__BB0_6:
	st.shared.u32 	[%r6+76], %r136;
$L__BB0_7:
	setp.gt.u32 	%p7, %r3, 2;
	@%p7 bra 	$L__BB0_13;
	setp.lt.u32 	%p8, %r19, 3;
	mov.b32 	%r137, 0;
	@%p8 bra 	$L__BB0_10;
	ld.global.u32 	%r137, [%rd2+-6144];
$L__BB0_10:
	st.shared.u32 	[%r6+-252], %r137;
	setp.gt.u32 	%p9, %r19, 495;
	mov.b32 	%r138, 0;
	@%p9 bra 	$L__BB0_12;
	ld.global.u32 	%r138, [%rd2+32768];
$L__BB0_12:
	st.shared.u32 	[%r6+1420], %r138;
$L__BB0_13:
	bar.sync 	0;
	add.s32 	%r31, %r2, -3;
	add.s32 	%r32, %r19, -3;
	max.u32 	%r33, %r31, %r32;
	setp.gt.u32 	%p10, %r33, 505;
	@%p10 bra 	$L__BB0_15;
	add.s32 	%r36, %r22, %r24;
	mad.lo.s32 	%r37, %r3, 88, %r36;
	ld.shared.u32 	%r38, [%r37];
	ld.shared.u32 	%r39, [%r37+88];
	add.s32 	%r40, %r39, %r38;
	ld.shared.u32 	%r41, [%r37+176];
	add.s32 	%r42, %r41, %r40;
	ld.shared.u32 	%r43, [%r37+264];
	add.s32 	%r44, %r43, %r42;
	ld.shared.u32 	%r45, [%r37+352];
	add.s32 	%r46, %r45, %r44;
	ld.shared.u32 	%r47, [%r37+440];
	add.s32 	%r48, %r47, %r46;
	ld.shared.u32 	%r49, [%r37+528];
	add.s32 	%r50, %r49, %r48;
	ld.shared.u32 	%r51, [%r37+4];
	add.s32 	%r52, %r51, %r50;
	ld.shared.u32 	%r53, [%r37+92];
	add.s32 	%r54, %r53, %r52;
	ld.shared.u32 	%r55, [%r37+180];
	add.s32 	%r56, %r55, %r54;
	ld.shared.u32 	%r57, [%r37+268];
	add.s32 	%r58, %r57, %r56;
	ld.shared.u32 	%r59, [%r37+356];
	add.s32 	%r60, %r59, %r58;
	ld.shared.u32 	%r61, [%r37+444];
	add.s32 	%r62, %r61, %r60;
	ld.shared.u32 	%r63, [%r37+532];
	add.s32 	%r64, %r63, %r62;
	ld.shared.u32 	%r65, [%r37+8];
	add.s32 	%r66, %r65, %r64;
	ld.shared.u32 	%r67, [%r37+96];
	add.s32 	%r68, %r67, %r66;
	ld.shared.u32 	%r69, [%r37+184];
	add.s32 	%r70, %r69, %r68;
	ld.shared.u32 	%r71, [%r37+272];
	add.s32 	%r72, %r71, %r70;
	ld.shared.u32 	%r73, [%r37+360];
	add.s32 	%r74, %r73, %r72;
	ld.shared.u32 	%r75, [%r37+448];
	add.s32 	%r76, %r75, %r74;
	ld.shared.u32 	%r77, [%r37+536];
	add.s32 	%r78, %r77, %r76;
	ld.shared.u32 	%r79, [%r37+12];
	add.s32 	%r80, %r79, %r78;
	ld.shared.u32 	%r81, [%r37+100];
	add.s32 	%r82, %r81, %r80;
	ld.shared.u32 	%r83, [%r37+188];
	add.s32 	%r84, %r83, %r82;
	ld.shared.u32 	%r85, [%r37+276];
	add.s32 	%r86, %r85, %r84;
	ld.shared.u32 	%r87, [%r37+364];
	add.s32 	%r88, %r87, %r86;
	ld.shared.u32 	%r89, [%r37+452];
	add.s32 	%r90, %r89, %r88;
	ld.shared.u32 	%r91, [%r37+540];
	add.s32 	%r92, %r91, %r90;
	ld.shared.u32 	%r93, [%r37+16];
	add.s32 	%r94, %r93, %r92;
	ld.shared.u32 	%r95, [%r37+104];
	add.s32 	%r96, %r95, %r94;
	ld.shared.u32 	%r97, [%r37+192];
	add.s32 	%r98, %r97, %r96;
	ld.shared.u32 	%r99, [%r37+280];
	add.s32 	%r100, %r99, %r98;
	ld.shared.u32 	%r101, [%r37+368];
	add.s32 	%r102, %r101, %r100;
	ld.shared.u32 	%r103, [%r37+456];
	add.s32 	%r104, %r103, %r102;
	ld.shared.u32 	%r105, [%r37+544];
	add.s32 	%r106, %r105, %r104;
	ld.shared.u32 	%r107, [%r37+20];
	add.s32 	%r108, %r107, %r106;
	ld.shared.u32 	%r109, [%r37+108];
	add.s32 	%r110, %r109, %r108;
	ld.shared.u32 	%r111, [%r37+196];
	add.s32 	%r112, %r111, %r110;
	ld.shared.u32 	%r113, [%r37+284];
	add.s32 	%r114, %r113, %r112;
	ld.shared.u32 	%r115, [%r37+372];
	add.s32 	%r116, %r115, %r114;
	ld.shared.u32 	%r117, [%r37+460];
	add.s32 	%r118, %r117, %r116;
	ld.shared.u32 	%r119, [%r37+548];
	add.s32 	%r120, %r119, %r118;
	ld.shared.u32 	%r121, [%r37+24];
	add.s32 	%r122, %r121, %r120;
	ld.shared.u32 	%r123, [%r37+112];
	add.s32 	%r124, %r123, %r122;
	ld.shared.u32 	%r125, [%r37+200];
	add.s32 	%r126, %r125, %r124;
	ld.shared.u32 	%r127, [%r37+288];
	add.s32 	%r128, %r127, %r126;
	ld.shared.u32 	%r129, [%r37+376];
	add.s32 	%r130, %r129, %r128;
	ld.shared.u32 	%r131, [%r37+464];
	add.s32 	%r132, %r131, %r130;
	ld.shared.u32 	%r133, [%r37+552];
	add.s32 	%r134, %r133, %r132;
	cvta.to.global.u64 	%rd8, %rd3;
	mul.wide.u32 	%rd9, %r5, 4;
	add.s64 	%rd10, %rd8, %rd9;
	st.global.u32 	[%rd10], %r134;
$L__BB0_15:
	ret;

}
	// .globl	_Z20matrixMultiplyKernelPiS_S_
.visible .entry _Z20matrixMultiplyKernelPiS_S_(
	.param .u64 .ptr .align 1 _Z20matrixMultiplyKernelPiS_S__param_0,
	.param .u64 .ptr .align 1 _Z20matrixMultiplyKernelPiS_S__param_1,
	.param .u64 .ptr .align 1 _Z20matrixMultiplyKernelPiS_S__param_2
)
{
	.reg .pred 	%p<5>;
	.reg .b32 	%r<137>;
	.reg .b64 	%rd<25>;
	// demoted variable
	.shared .align 4 .b8 _ZZ20matrixMultiplyKernelPiS_S_E5tileA[1024];
	// demoted variable
	.shared .align 4 .b8 _ZZ20matrixMultiplyKernelPiS_S_E5tileB[1024];
	ld.param.u64 	%rd9, [_Z20matrixMultiplyKernelPiS_S__param_0];
	cvta.to.global.u64 	%rd10, %rd9;
	mov.u32 	%r17, %ctaid.y;
	shl.b32 	%r18, %r17, 4;
	mov.u32 	%r19, %tid.y;
	add.s32 	%r1, %r18, %r19;
	mov.u32 	%r20, %ctaid.x;
	shl.b32 	%r21, %r20, 4;
	mov.u32 	%r22, %tid.x;
	add.s32 	%r2, %r21, %r22;
	shl.b32 	%r3, %r1, 9;
	add.s32 	%r23, %r3, %r22;
	shl.b32 	%r24, %r19, 6;
	mov.u32 	%r25, _ZZ20matrixMultiplyKernelPiS_S_E5tileA;
	add.s32 	%r4, %r25, %r24;
	shl.b32 	%r26, %r22, 2;
	add.s32 	%r5, %r4, %r26;
	shl.b32 	%r27, %r19, 9;
	mov.u32 	%r28, _ZZ20matrixMultiplyKernelPiS_S_E5tileB;
	add.s32 	%r7, %r28, %r26;
	add.s32 	%r6, %r7, %r24;
	add.s32 	%r29, %r22, %r27;
	add.s32 	%r134, %r29, %r21;
	shl.b32 	%r30, %r17, 13;
	add.s32 	%r31, %r29, %r30;
	add.s32 	%r32, %r31, 16;
	mul.wide.u32 	%rd11, %r32, 4;
	add.s64 	%rd24, %rd10, %rd11;
	mul.wide.u32 	%rd12, %r23, 4;
	add.s64 	%rd23, %rd10, %rd12;
	mov.b32 	%r136, 0;
	mov.b32 	%r135, 8192;
$L__BB1_1:
	ld.param.u64 	%rd21, [_Z20matrixMultiplyKernelPiS_S__param_1];
	ld.global.u32 	%r33, [%rd23];
	st.shared.u32 	[%r5], %r33;
	add.s32 	%r34, %r134, 8192;
	cvta.to.global.u64 	%rd13, %rd21;
	mul.wide.u32 	%rd14, %r134, 4;
	add.s64 	%rd15, %rd13, %rd14;
	ld.global.u32 	%r35, [%rd15];
	st.shared.u32 	[%r6], %r35;
	bar.sync 	0;
	ld.shared.u32 	%r36, [%r4];
	ld.shared.u32 	%r37, [%r7];
	mad.lo.s32 	%r38, %r37, %r36, %r136;
	ld.shared.u32 	%r39, [%r4+4];
	ld.shared.u32 	%r40, [%r7+64];
	mad.lo.s32 	%r41, %r40, %r39, %r38;
	ld.shared.u32 	%r42, [%r4+8];
	ld.shared.u32 	%r43, [%r7+128];
	mad.lo.s32 	%r44, %r43, %r42, %r41;
	ld.shared.u32 	%r45, [%r4+12];
	ld.shared.u32 	%r46, [%r7+192];
	mad.lo.s32 	%r47, %r46, %r45, %r44;
	ld.shared.u32 	%r48, [%r4+16];
	ld.shared.u32 	%r49, [%r7+256];
	mad.lo.s32 	%r50, %r49, %r48, %r47;
	ld.shared.u32 	%r51, [%r4+20];
	ld.shared.u32 	%r52, [%r7+320];
	mad.lo.s32 	%r53, %r52, %r51, %r50;
	ld.shared.u32 	%r54, [%r4+24];
	ld.shared.u32 	%r55, [%r7+384];
	mad.lo.s32 	%r56, %r55, %r54, %r53;
	ld.shared.u32 	%r57, [%r4+28];
	ld.shared.u32 	%r58, [%r7+448];
	mad.lo.s32 	%r59, %r58, %r57, %r56;
	ld.shared.u32 	%r60, [%r4+32];
	ld.shared.u32 	%r61, [%r7+512];
	mad.lo.s32 	%r62, %r61, %r60, %r59;
	ld.shared.u32 	%r63, [%r4+36];
	ld.shared.u32 	%r64, [%r7+576];
	mad.lo.s32 	%r65, %r64, %r63, %r62;
	ld.shared.u32 	%r66, [%r4+40];
	ld.shared.u32 	%r67, [%r7+640];
	mad.lo.s32 	%r68, %r67, %r66, %r65;
	ld.shared.u32 	%r69, [%r4+44];
	ld.shared.u32 	%r70, [%r7+704];
	mad.lo.s32 	%r71, %r70, %r69, %r68;
	ld.shared.u32 	%r72, [%r4+48];
	ld.shared.u32 	%r73, [%r7+768];
	mad.lo.s32 	%r74, %r73, %r72, %r71;
	ld.shared.u32 	%r75, [%r4+52];
	ld.shared.u32 	%r76, [%r7+832];
	mad.lo.s32 	%r77, %r76, %r75, %r74;
	ld.shared.u32 	%r78, [%r4+56];
	ld.shared.u32 	%r79, [%r7+896];
	mad.lo.s32 	%r80, %r79, %r78, %r77;
	ld.shared.u32 	%r81, [%r4+60];
	ld.shared.u32 	%r82, [%r7+960];
	mad.lo.s32 	%r83, %r82, %r81, %r80;
	bar.sync 	0;
	ld.global.u32 	%r84, [%rd24];
	st.shared.u32 	[%r5], %r84;
	mul.wide.u32 	%rd16, %r34, 4;
	add.s64 	%rd17, %rd13, %rd16;
	ld.global.u32 	%r85, [%rd17];
	st.shared.u32 	[%r6], %r85;
	bar.sync 	0;
	ld.shared.u32 	%r86, [%r4];
	ld.shared.u32 	%r87, [%r7];
	mad.lo.s32 	%r88, %r87, %r86, %r83;
	ld.shared.u32 	%r89, [%r4+4];
	ld.shared.u32 	%r90, [%r7+64];
	mad.lo.s32 	%r91, %r90, %r89, %r88;
	ld.shared.u32 	%r92, [%r4+8];
	ld.shared.u32 	%r93, [%r7+128];
	mad.lo.s32 	%r94, %r93, %r92, %r91;
	ld.shared.u32 	%r95, [%r4+12];
	ld.shared.u32 	%r96, [%r7+192];
	mad.lo.s32 	%r97, %r96, %r95, %r94;
	ld.shared.u32 	%r98, [%r4+16];
	ld.shared.u32 	%r99, [%r7+256];
	mad.lo.s32 	%r100, %r99, %r98, %r97;
	ld.shared.u32 	%r101, [%r4+20];
	ld.shared.u32 	%r102, [%r7+320];
	mad.lo.s32 	%r103, %r102, %r101, %r100;
	ld.shared.u32 	%r104, [%r4+24];
	ld.shared.u32 	%r105, [%r7+384];
	mad.lo.s32 	%r106, %r105, %r104, %r103;
	ld.shared.u32 	%r107, [%r4+28];
	ld.shared.u32 	%r108, [%r7+448];
	mad.lo.s32 	%r109, %r108, %r107, %r106;
	ld.shared.u32 	%r110, [%r4+32];
	ld.shared.u32 	%r111, [%r7+512];
	mad.lo.s32 	%r112, %r111, %r110, %r109;
	ld.shared.u32 	%r113, [%r4+36];
	ld.shared.u32 	%r114, [%r7+576];
	mad.lo.s32 	%r115, %r114, %r113, %r112;
	ld.shared.u32 	%r116, [%r4+40];
	ld.shared.u32 	%r117, [%r7+640];
	mad.lo.s32 	%r118, %r117, %r116, %r115;
	ld.shared.u32 	%r119, [%r4+44];
	ld.shared.u32 	%r120, [%r7+704];
	mad.lo.s32 	%r121, %r120, %r119, %r118;
	ld.shared.u32 	%r122, [%r4+48];
	ld.shared.u32 	%r123, [%r7+768];
	mad.lo.s32 	%r124, %r123, %r122, %r121;
	ld.shared.u32 	%r125, [%r4+52];
	ld.shared.u32 	%r126, [%r7+832];
	mad.lo.s32 	%r127, %r126, %r125, %r124;
	ld.shared.u32 	%r128, [%r4+56];
	ld.shared.u32 	%r129, [%r7+896];
	mad.lo.s32 	%r130, %r129, %r128, %r127;
	ld.shared.u32 	%r131, [%r4+60];
	ld.shared.u32 	%r132, [%r7+960];
	mad.lo.s32 	%r136, %r132, %r131, %r130;
	bar.sync 	0;
	add.s32 	%r135, %r135, 16384;
	add.s32 	%r134, %r134, 16384;
	add.s64 	%rd24, %rd24, 128;
	add.s64 	%rd23, %rd23, 128;
	setp.ne.s32 	%p1, %r135, 270336;
	@%p1 bra 	$L__BB1_1;
	setp.gt.u32 	%p2, %r1, 511;
	setp.gt.s32 	%p3, %r2, 511;
	or.pred  	%p4, %p2, %p3;
	@%p4 bra 	$L__BB1_4;
	ld.param.u64 	%rd22, [_Z20matrixMultiplyKernelPiS_S__param_2];
	add.s32 	%r133, %r3, %r2;
	cvta.to.global.u64 	%rd18, %rd22;
	mul.wide.s32 	%rd19, %r133, 4;
	add.s64 	%rd20, %rd18, %rd19;
	st.global.u32 	[%rd20], %r136;
$L__BB1_4:
	ret;

}


// ===== COMPILED SASS (sm_100) =====

	.target	sm_100

	.elftype	@"ET_EXEC"


//--------------------- .note.nv.tkinfo           --------------------------
	.section	.note.nv.tkinfo,"",@"SHT_NOTE"
	.sectionflags	@"SHF_NOTE_NV_TKINFO"
	.tkinfo
        /*0018*/ 	.word	0x00000002
        /*0030*/ 	.string	""
        /*0030*/ 	.string	"ptxas"
        /*0030*/ 	.string	"Cuda compilation tools, release 13.0, V13.0.88"
        /*0030*/ 	.string	"Build cuda_13.0.r13.0/compiler.36424714_0"
        /*0030*/ 	.string	"-arch sm_100 -m 64 "



//--------------------- .note.nv.cuinfo           --------------------------
	.section	.note.nv.cuinfo,"",@"SHT_NOTE"
	.sectionflags	@"SHF_NOTE_NV_CUINFO"
        /*0018*/ 	.short	0x0002
        /*001a*/ 	.short	0x0064
        /*001c*/ 	.short	0x0082
	.zero		2


//--------------------- .nv.info                  --------------------------
	.section	.nv.info,"",@"SHT_CUDA_INFO"
	.align	4


	//----- nvinfo : EIATTR_REGCOUNT
	.align		4
        /*0000*/ 	.byte	0x04, 0x2f
        /*0002*/ 	.short	(.L_1 - .L_0)
	.align		4
.L_0:
        /*0004*/ 	.word	index@(_Z13stencilKernelPiS_)
        /*0008*/ 	.word	0x0000001c


	//----- nvinfo : EIATTR_FRAME_SIZE
	.align		4
.L_1:
        /*000c*/ 	.byte	0x04, 0x11
        /*000e*/ 	.short	(.L_3 - .L_2)
	.align		4
.L_2:
        /*0010*/ 	.word	index@(_Z13stencilKernelPiS_)
        /*0014*/ 	.word	0x00000000


	//----- nvinfo : EIATTR_REGCOUNT
	.align		4
.L_3:
        /*0018*/ 	.byte	0x04, 0x2f
        /*001a*/ 	.short	(.L_5 - .L_4)
	.align		4
.L_4:
        /*001c*/ 	.word	index@(_Z20matrixMultiplyKernelPiS_S_)
        /*0020*/ 	.word	0x00000020


	//----- nvinfo : EIATTR_FRAME_SIZE
	.align		4
.L_5:
        /*0024*/ 	.byte	0x04, 0x11
        /*0026*/ 	.short	(.L_7 - .L_6)
	.align		4
.L_6:
        /*0028*/ 	.word	index@(_Z20matrixMultiplyKernelPiS_S_)
        /*002c*/ 	.word	0x00000000


	//----- nvinfo : EIATTR_MIN_STACK_SIZE
	.align		4
.L_7:
        /*0030*/ 	.byte	0x04, 0x12
        /*0032*/ 	.short	(.L_9 - .L_8)
	.align		4
.L_8:
        /*0034*/ 	.word	index@(_Z20matrixMultiplyKernelPiS_S_)
        /*0038*/ 	.word	0x00000000


	//----- nvinfo : EIATTR_MIN_STACK_SIZE
	.align		4
.L_9:
        /*003c*/ 	.byte	0x04, 0x12
        /*003e*/ 	.short	(.L_11 - .L_10)
	.align		4
.L_10:
        /*0040*/ 	.word	index@(_Z13stencilKernelPiS_)
        /*0044*/ 	.word	0x00000000
.L_11:


//--------------------- .nv.compat                --------------------------
	.section	.nv.compat,"",@"SHT_CUDA_COMPAT_INFO"
	.align	4
        /*0000*/ 	.byte	0x02, 0x09, 0x00, 0x00, 0x02, 0x02, 0x01, 0x00, 0x02, 0x05, 0x05, 0x00, 0x03, 0x07, 0x01, 0x01
        /*0010*/ 	.byte	0x02, 0x03, 0x00, 0x00, 0x02, 0x06, 0x01, 0x00, 0x04, 0x0b, 0x08, 0x00, 0x09, 0x00, 0x00, 0x00
        /*0020*/ 	.byte	0x00, 0x00, 0x00, 0x00


//--------------------- .nv.info._Z20matrixMultiplyKernelPiS_S_ --------------------------
	.section	.nv.info._Z20matrixMultiplyKernelPiS_S_,"",@"SHT_CUDA_INFO"
	.sectionflags	@""
	.align	4


	//----- nvinfo : EIATTR_CUDA_API_VERSION
	.align		4
        /*0000*/ 	.byte	0x04, 0x37
        /*0002*/ 	.short	(.L_13 - .L_12)
.L_12:
        /*0004*/ 	.word	0x00000082


	//----- nvinfo : EIATTR_KPARAM_INFO
	.align		4
.L_13:
        /*0008*/ 	.byte	0x04, 0x17
        /*000a*/ 	.short	(.L_15 - .L_14)
.L_14:
        /*000c*/ 	.word	0x00000000
        /*0010*/ 	.short	0x0002
        /*0012*/ 	.short	0x0010
        /*0014*/ 	.byte	0x00, 0xf5, 0x21, 0x00


	//----- nvinfo : EIATTR_KPARAM_INFO
	.align		4
.L_15:
        /*0018*/ 	.byte	0x04, 0x17
        /*001a*/ 	.short	(.L_17 - .L_16)
.L_16:
        /*001c*/ 	.word	0x00000000
        /*0020*/ 	.short	0x0001
        /*0022*/ 	.short	0x0008
        /*0024*/ 	.byte	0x00, 0xf5, 0x21, 0x00


	//----- nvinfo : EIATTR_KPARAM_INFO
	.align		4
.L_17:
        /*0028*/ 	.byte	0x04, 0x17
        /*002a*/ 	.short	(.L_19 - .L_18)
.L_18:
        /*002c*/ 	.word	0x00000000
        /*0030*/ 	.short	0x0000
        /*0032*/ 	.short	0x0000
        /*0034*/ 	.byte	0x00, 0xf5, 0x21, 0x00


	//----- nvinfo : EIATTR_SPARSE_MMA_MASK
	.align		4
.L_19:
        /*0038*/ 	.byte	0x03, 0x50
        /*003a*/ 	.short	0x0000


	//----- nvinfo : EIATTR_MAXREG_COUNT
	.align		4
        /*003c*/ 	.byte	0x03, 0x1b
        /*003e*/ 	.short	0x00ff


	//----- nvinfo : EIATTR_NUM_BARRIERS
	.align		4
        /*0040*/ 	.byte	0x02, 0x4c
        /*0042*/ 	.byte	0x01
	.zero		1


	//----- nvinfo : EIATTR_MERCURY_ISA_VERSION
	.align		4
        /*0044*/ 	.byte	0x03, 0x5f
        /*0046*/ 	.short	0x0101


	//----- nvinfo : EIATTR_VRC_CTA_INIT_COUNT
	.align		4
        /*0048*/ 	.byte	0x02, 0x4a
	.zero		1
	.zero		1


	//----- nvinfo : EIATTR_EXIT_INSTR_OFFSETS
	.align		4
        /*004c*/ 	.byte	0x04, 0x1c
        /*004e*/ 	.short	(.L_21 - .L_20)


	//   ....[0]....
.L_20:
        /*0050*/ 	.word	0x00000840


	//   ....[1]....
        /*0054*/ 	.word	0x00000890


	//----- nvinfo : EIATTR_CBANK_PARAM_SIZE
	.align		4
.L_21:
        /*0058*/ 	.byte	0x03, 0x19
        /*005a*/ 	.short	0x0018


	//----- nvinfo : EIATTR_PARAM_CBANK
	.align		4
        /*005c*/ 	.byte	0x04, 0x0a
        /*005e*/ 	.short	(.L_23 - .L_22)
	.align		4
.L_22:
        /*0060*/ 	.word	index@(.nv.constant0._Z20matrixMultiplyKernelPiS_S_)
        /*0064*/ 	.short	0x0380
        /*0066*/ 	.short	0x0018


	//----- nvinfo : EIATTR_SW_WAR
	.align		4
.L_23:
        /*0068*/ 	.byte	0x04, 0x36
        /*006a*/ 	.short	(.L_25 - .L_24)
.L_24:
        /*006c*/ 	.word	0x00000008
.L_25:


//--------------------- .nv.info._Z13stencilKernelPiS_ --------------------------
	.section	.nv.info._Z13stencilKernelPiS_,"",@"SHT_CUDA_INFO"
	.sectionflags	@""
	.align	4


	//----- nvinfo : EIATTR_CUDA_API_VERSION
	.align		4
        /*0000*/ 	.byte	0x04, 0x37
        /*0002*/ 	.short	(.L_27 - .L_26)
.L_26:
        /*0004*/ 	.word	0x00000082


	//----- nvinfo : EIATTR_KPARAM_INFO
	.align		4
.L_27:
        /*0008*/ 	.byte	0x04, 0x17
        /*000a*/ 	.short	(.L_29 - .L_28)
.L_28:
        /*000c*/ 	.word	0x00000000
        /*0010*/ 	.short	0x0001
        /*0012*/ 	.short	0x0008
        /*0014*/ 	.byte	0x00, 0xf5, 0x21, 0x00


	//----- nvinfo : EIATTR_KPARAM_INFO
	.align		4
.L_29:
        /*0018*/ 	.byte	0x04, 0x17
        /*001a*/ 	.short	(.L_31 - .L_30)
.L_30:
        /*001c*/ 	.word	0x00000000
        /*0020*/ 	.short	0x0000
        /*0022*/ 	.short	0x0000
        /*0024*/ 	.byte	0x00, 0xf5, 0x21, 0x00


	//----- nvinfo : EIATTR_SPARSE_MMA_MASK
	.align		4
.L_31:
        /*0028*/ 	.byte	0x03, 0x50
        /*002a*/ 	.short	0x0000


	//----- nvinfo : EIATTR_MAXREG_COUNT
	.align		4
        /*002c*/ 	.byte	0x03, 0x1b
        /*002e*/ 	.short	0x00ff


	//----- nvinfo : EIATTR_NUM_BARRIERS
	.align		4
        /*0030*/ 	.byte	0x02, 0x4c
        /*0032*/ 	.byte	0x01
	.zero		1


	//----- nvinfo : EIATTR_MERCURY_ISA_VERSION
	.align		4
        /*0034*/ 	.byte	0x03, 0x5f
        /*0036*/ 	.short	0x0101


	//----- nvinfo : EIATTR_VRC_CTA_INIT_COUNT
	.align		4
        /*0038*/ 	.byte	0x02, 0x4a
	.zero		1
	.zero		1


	//----- nvinfo : EIATTR_EXIT_INSTR_OFFSETS
	.align		4
        /*003c*/ 	.byte	0x04, 0x1c
        /*003e*/ 	.short	(.L_33 - .L_32)


	//   ....[0]....
.L_32:
        /*0040*/ 	.word	0x000000b0


	//   ....[1]....
        /*0044*/ 	.word	0x00000350


	//   ....[2]....
        /*0048*/ 	.word	0x00000840


	//----- nvinfo : EIATTR_CRS_STACK_SIZE
	.align		4
.L_33:
        /*004c*/ 	.byte	0x04, 0x1e
        /*004e*/ 	.short	(.L_35 - .L_34)
.L_34:
        /*0050*/ 	.word	0x00000000


	//----- nvinfo : EIATTR_CBANK_PARAM_SIZE
	.align		4
.L_35:
        /*0054*/ 	.byte	0x03, 0x19
        /*0056*/ 	.short	0x0010


	//----- nvinfo : EIATTR_PARAM_CBANK
	.align		4
        /*0058*/ 	.byte	0x04, 0x0a
        /*005a*/ 	.short	(.L_37 - .L_36)
	.align		4
.L_36:
        /*005c*/ 	.word	index@(.nv.constant0._Z13stencilKernelPiS_)
        /*0060*/ 	.short	0x0380
        /*0062*/ 	.short	0x0010


	//----- nvinfo : EIATTR_SW_WAR
	.align		4
.L_37:
        /*0064*/ 	.byte	0x04, 0x36
        /*0066*/ 	.short	(.L_39 - .L_38)
.L_38:
        /*0068*/ 	.word	0x00000008
.L_39:


//--------------------- .nv.callgraph             --------------------------
	.section	.nv.callgraph,"",@"SHT_CUDA_CALLGRAPH"
	.align	4
	.sectionentsize	8
	.align		4
        /*0000*/ 	.word	0x00000000
	.align		4
        /*0004*/ 	.word	0xffffffff
	.align		4
        /*0008*/ 	.word	0x00000000
	.align		4
        /*000c*/ 	.word	0xfffffffe
	.align		4
        /*0010*/ 	.word	0x00000000
	.align		4
        /*0014*/ 	.word	0xfffffffd
	.align		4
        /*0018*/ 	.word	0x00000000
	.align		4
        /*001c*/ 	.word	0xfffffffc


//--------------------- .text._Z20matrixMultiplyKernelPiS_S_ --------------------------
	.section	.text._Z20matrixMultiplyKernelPiS_S_,"ax",@progbits
	.align	128
        .global         _Z20matrixMultiplyKernelPiS_S_
        .type           _Z20matrixMultiplyKernelPiS_S_,@function
        .size           _Z20matrixMultiplyKernelPiS_S_,(.L_x_7 - _Z20matrixMultiplyKernelPiS_S_)
        .other          _Z20matrixMultiplyKernelPiS_S_,@"STO_CUDA_ENTRY STV_DEFAULT"
_Z20matrixMultiplyKernelPiS_S_:
.text._Z20matrixMultiplyKernelPiS_S_:
[----:B------:R-:W-:Y:S01]  /*0000*/  LDC R1, c[0x0][0x37c] ;  /* 0x0000df00ff017b82 */ /* 0x000fe20000000800 */
[----:B------:R-:W0:Y:S07]  /*0010*/  S2R R8, SR_TID.Y ;  /* 0x0000000000087919 */ /* 0x000e2e0000002200 */
[----:B------:R-:W1:Y:S01]  /*0020*/  LDC.64 R6, c[0x0][0x380] ;  /* 0x0000e000ff067b82 */ /* 0x000e620000000a00 */
[----:B------:R-:W-:Y:S01]  /*0030*/  UMOV UR4, 0x400 ;  /* 0x0000040000047882 */ /* 0x000fe20000000000 */
[----:B------:R-:W-:Y:S01]  /*0040*/  HFMA2 R23, -RZ, RZ, 0, 0 ;  /* 0x00000000ff177431 */ /* 0x000fe200000001ff */
[----:B------:R-:W0:Y:S01]  /*0050*/  S2R R16, SR_TID.X ;  /* 0x0000000000107919 */ /* 0x000e220000002100 */
[----:B------:R-:W-:Y:S01]  /*0060*/  UIADD3 UR5, UPT, UPT, UR4, 0x400, URZ ;  /* 0x0000040004057890 */ /* 0x000fe2000fffe0ff */
[----:B------:R-:W2:Y:S01]  /*0070*/  LDCU.64 UR8, c[0x0][0x358] ;  /* 0x00006b00ff0877ac */ /* 0x000ea20008000a00 */
[----:B------:R-:W3:Y:S02]  /*0080*/  S2R R3, SR_CTAID.Y ;  /* 0x0000000000037919 */ /* 0x000ee40000002600 */
[----:B------:R-:W4:Y:S01]  /*0090*/  S2UR UR6, SR_CgaCtaId ;  /* 0x00000000000679c3 */ /* 0x000f220000008800 */
[----:B------:R-:W5:Y:S07]  /*00a0*/  S2R R9, SR_CTAID.X ;  /* 0x0000000000097919 */ /* 0x000f6e0000002500 */
[----:B------:R-:W2:Y:S01]  /*00b0*/  LDC.64 R20, c[0x0][0x388] ;  /* 0x0000e200ff147b82 */ /* 0x000ea20000000a00 */
[----:B----4-:R-:W-:-:S02]  /*00c0*/  ULEA UR4, UR6, UR4, 0x18 ;  /* 0x0000000406047291 */ /* 0x010fc4000f8ec0ff */
[----:B------:R-:W-:Y:S01]  /*00d0*/  ULEA UR5, UR6, UR5, 0x18 ;  /* 0x0000000506057291 */ /* 0x000fe2000f8ec0ff */
[----:B0-----:R-:W-:-:S03]  /*00e0*/  LEA R4, R8, R16, 0x9 ;  /* 0x0000001008047211 */ /* 0x001fc600078e48ff */
[----:B------:R-:W-:Y:S01]  /*00f0*/  LEA R17, R8, UR4, 0x6 ;  /* 0x0000000408117c11 */ /* 0x000fe2000f8e30ff */
[----:B------:R-:W-:Y:S01]  /*0100*/  UMOV UR4, 0x2000 ;  /* 0x0000200000047882 */ /* 0x000fe20000000000 */
[C---:B---3--:R-:W-:Y:S02]  /*0110*/  LEA R19, R3.reuse, R8, 0x4 ;  /* 0x0000000803137211 */ /* 0x048fe400078e20ff */
[----:B------:R-:W-:Y:S02]  /*0120*/  LEA R0, R3, R4, 0xd ;  /* 0x0000000403007211 */ /* 0x000fe400078e68ff */
[-C--:B------:R-:W-:Y:S02]  /*0130*/  LEA R3, R19, R16.reuse, 0x9 ;  /* 0x0000001013037211 */ /* 0x080fe400078e48ff */
[----:B------:R-:W-:Y:S02]  /*0140*/  IADD3 R5, PT, PT, R0, 0x10, RZ ;  /* 0x0000001000057810 */ /* 0x000fe40007ffe0ff */
[----:B-----5:R-:W-:Y:S01]  /*0150*/  LEA R18, R9, R16, 0x4 ;  /* 0x0000001009127211 */ /* 0x020fe200078e20ff */
[----:B-1----:R-:W-:Y:S01]  /*0160*/  IMAD.WIDE.U32 R2, R3, 0x4, R6 ;  /* 0x0000000403027825 */ /* 0x002fe200078e0006 */
[----:B------:R-:W-:-:S03]  /*0170*/  LEA R4, R9, R4, 0x4 ;  /* 0x0000000409047211 */ /* 0x000fc600078e20ff */
[----:B------:R-:W-:Y:S01]  /*0180*/  IMAD.WIDE.U32 R6, R5, 0x4, R6 ;  /* 0x0000000405067825 */ /* 0x000fe200078e0006 */
[----:B------:R-:W-:-:S04]  /*0190*/  MOV R5, R3 ;  /* 0x0000000300057202 */ /* 0x000fc80000000f00 */
[----:B------:R-:W-:Y:S02]  /*01a0*/  MOV R3, R7 ;  /* 0x0000000700037202 */ /* 0x000fe40000000f00 */
[C---:B------:R-:W-:Y:S02]  /*01b0*/  LEA R7, R16.reuse, UR5, 0x2 ;  /* 0x0000000510077c11 */ /* 0x040fe4000f8e10ff */
[----:B------:R-:W-:Y:S02]  /*01c0*/  MOV R0, R6 ;  /* 0x0000000600007202 */ /* 0x000fe40000000f00 */
[----:B------:R-:W-:Y:S02]  /*01d0*/  LEA R16, R16, R17, 0x2 ;  /* 0x0000001110107211 */ /* 0x000fe400078e10ff */
[----:B--2---:R-:W-:-:S07]  /*01e0*/  LEA R6, R8, R7, 0x6 ;  /* 0x0000000708067211 */ /* 0x004fce00078e30ff */
.L_x_0:
[----:B------:R-:W-:Y:S01]  /*01f0*/  MOV R10, R2 ;  /* 0x00000002000a7202 */ /* 0x000fe20000000f00 */
[----:B------:R-:W-:Y:S01]  /*0200*/  IMAD.WIDE.U32 R8, R4, 0x4, R20 ;  /* 0x0000000404087825 */ /* 0x000fe200078e0014 */
[----:B------:R-:W-:-:S04]  /*0210*/  MOV R11, R5 ;  /* 0x00000005000b7202 */ /* 0x000fc80000000f00 */
[----:B------:R-:W2:Y:S04]  /*0220*/  LDG.E R26, desc[UR8][R8.64] ;  /* 0x00000008081a7981 */ /* 0x000ea8000c1e1900 */
[----:B------:R-:W3:Y:S04]  /*0230*/  LDG.E R29, desc[UR8][R10.64] ;  /* 0x000000080a1d7981 */ /* 0x000ee8000c1e1900 */
[----:B---3--:R-:W-:Y:S04]  /*0240*/  STS [R16], R29 ;  /* 0x0000001d10007388 */ /* 0x008fe80000000800 */
[----:B--2---:R-:W-:Y:S01]  /*0250*/  STS [R6], R26 ;  /* 0x0000001a06007388 */ /* 0x004fe20000000800 */
[----:B------:R-:W-:Y:S06]  /*0260*/  BAR.SYNC.DEFER_BLOCKING 0x0 ;  /* 0x0000000000007b1d */ /* 0x000fec0000010000 */
[----:B------:R-:W-:Y:S04]  /*0270*/  LDS R22, [R7] ;  /* 0x0000000007167984 */ /* 0x000fe80000000800 */
[----:B------:R-:W0:Y:S04]  /*0280*/  LDS.128 R12, [R17] ;  /* 0x00000000110c7984 */ /* 0x000e280000000c00 */
[----:B------:R-:W1:Y:S04]  /*0290*/  LDS R28, [R7+0x40] ;  /* 0x00004000071c7984 */ /* 0x000e680000000800 */
[----:B------:R-:W2:Y:S04]  /*02a0*/  LDS R25, [R7+0x80] ;  /* 0x0000800007197984 */ /* 0x000ea80000000800 */
[----:B------:R-:W3:Y:S04]  /*02b0*/  LDS R24, [R7+0xc0] ;  /* 0x0000c00007187984 */ /* 0x000ee80000000800 */
[----:B------:R-:W-:Y:S04]  /*02c0*/  LDS R27, [R7+0x100] ;  /* 0x00010000071b7984 */ /* 0x000fe80000000800 */
[----:B------:R-:W4:Y:S04]  /*02d0*/  LDS.128 R8, [R17+0x10] ;  /* 0x0000100011087984 */ /* 0x000f280000000c00 */
[----:B------:R-:W-:Y:S01]  /*02e0*/  LDS R26, [R7+0x240] ;  /* 0x00024000071a7984 */ /* 0x000fe20000000800 */
[----:B0-----:R-:W-:-:S03]  /*02f0*/  IMAD R12, R12, R22, R23 ;  /* 0x000000160c0c7224 */ /* 0x001fc600078e0217 */
[----:B------:R-:W0:Y:S01]  /*0300*/  LDS R22, [R7+0x140] ;  /* 0x0001400007167984 */ /* 0x000e220000000800 */
[----:B-1----:R-:W-:-:S03]  /*0310*/  IMAD R12, R28, R13, R12 ;  /* 0x0000000d1c0c7224 */ /* 0x002fc600078e020c */
[----:B------:R-:W1:Y:S01]  /*0320*/  LDS R23, [R7+0x180] ;  /* 0x0001800007177984 */ /* 0x000e620000000800 */
[----:B--2---:R-:W-:-:S03]  /*0330*/  IMAD R12, R25, R14, R12 ;  /* 0x0000000e190c7224 */ /* 0x004fc600078e020c */
[----:B------:R-:W-:Y:S01]  /*0340*/  LDS R25, [R7+0x200] ;  /* 0x0002000007197984 */ /* 0x000fe20000000800 */
[----:B---3--:R-:W-:-:S03]  /*0350*/  IMAD R12, R24, R15, R12 ;  /* 0x0000000f180c7224 */ /* 0x008fc600078e020c */
[----:B------:R-:W2:Y:S04]  /*0360*/  LDS R24, [R7+0x1c0] ;  /* 0x0001c00007187984 */ /* 0x000ea80000000800 */
[----:B------:R-:W-:Y:S01]  /*0370*/  LDS R28, [R7+0x340] ;  /* 0x00034000071c7984 */ /* 0x000fe20000000800 */
[----:B----4-:R-:W-:-:S03]  /*0380*/  IMAD R8, R8, R27, R12 ;  /* 0x0000001b08087224 */ /* 0x010fc600078e020c */
[----:B------:R-:W3:Y:S04]  /*0390*/  LDS.128 R12, [R17+0x20] ;  /* 0x00002000110c7984 */ /* 0x000ee80000000c00 */
[----:B------:R-:W-:Y:S01]  /*03a0*/  LDS R27, [R7+0x380] ;  /* 0x00038000071b7984 */ /* 0x000fe20000000800 */
[----:B0-----:R-:W-:-:S03]  /*03b0*/  IMAD R22, R22, R9, R8 ;  /* 0x0000000916167224 */ /* 0x001fc600078e0208 */
[----:B------:R-:W0:Y:S04]  /*03c0*/  LDS R9, [R7+0x280] ;  /* 0x0002800007097984 */ /* 0x000e280000000800 */
[----:B------:R-:W4:Y:S01]  /*03d0*/  LDS R8, [R7+0x2c0] ;  /* 0x0002c00007087984 */ /* 0x000f220000000800 */
[----:B-1----:R-:W-:-:S04]  /*03e0*/  IMAD R10, R23, R10, R22 ;  /* 0x0000000a170a7224 */ /* 0x002fc800078e0216 */
[----:B--2---:R-:W-:-:S04]  /*03f0*/  IMAD R10, R24, R11, R10 ;  /* 0x0000000b180a7224 */ /* 0x004fc800078e020a */
[----:B---3--:R-:W-:-:S04]  /*0400*/  IMAD R10, R12, R25, R10 ;  /* 0x000000190c0a7224 */ /* 0x008fc800078e020a */
[----:B------:R-:W-:Y:S02]  /*0410*/  IMAD R10, R26, R13, R10 ;  /* 0x0000000d1a0a7224 */ /* 0x000fe400078e020a */
[----:B------:R-:W-:Y:S04]  /*0420*/  LDS R13, [R7+0x300] ;  /* 0x00030000070d7984 */ /* 0x000fe80000000800 */
[----:B------:R-:W-:Y:S01]  /*0430*/  LDS R26, [R7+0x3c0] ;  /* 0x0003c000071a7984 */ /* 0x000fe20000000800 */
[----:B0-----:R-:W-:-:S04]  /*0440*/  IMAD R9, R9, R14, R10 ;  /* 0x0000000e09097224 */ /* 0x001fc800078e020a */
[----:B----4-:R-:W-:Y:S02]  /*0450*/  IMAD R15, R8, R15, R9 ;  /* 0x0000000f080f7224 */ /* 0x010fe400078e0209 */
[----:B------:R-:W0:Y:S01]  /*0460*/  LDS.128 R8, [R17+0x30] ;  /* 0x0000300011087984 */ /* 0x000e220000000c00 */
[----:B------:R-:W-:Y:S02]  /*0470*/  IADD3 R23, PT, PT, R4, 0x2000, RZ ;  /* 0x0000200004177810 */ /* 0x000fe40007ffe0ff */
[----:B------:R-:W-:Y:S02]  /*0480*/  MOV R24, R0 ;  /* 0x0000000000187202 */ /* 0x000fe40000000f00 */
[----:B------:R-:W-:Y:S01]  /*0490*/  MOV R25, R3 ;  /* 0x0000000300197202 */ /* 0x000fe20000000f00 */
[----:B------:R-:W-:Y:S01]  /*04a0*/  BAR.SYNC.DEFER_BLOCKING 0x0 ;  /* 0x0000000000007b1d */ /* 0x000fe20000010000 */
[----:B------:R-:W-:-:S05]  /*04b0*/  IMAD.WIDE.U32 R22, R23, 0x4, R20 ;  /* 0x0000000417167825 */ /* 0x000fca00078e0014 */
[----:B------:R-:W2:Y:S04]  /*04c0*/  LDG.E R24, desc[UR8][R24.64] ;  /* 0x0000000818187981 */ /* 0x000ea8000c1e1900 */
[----:B------:R-:W3:Y:S01]  /*04d0*/  LDG.E R23, desc[UR8][R22.64] ;  /* 0x0000000816177981 */ /* 0x000ee2000c1e1900 */
[----:B0-----:R-:W-:-:S04]  /*04e0*/  IMAD R8, R8, R13, R15 ;  /* 0x0000000d08087224 */ /* 0x001fc800078e020f */
[----:B------:R-:W-:-:S04]  /*04f0*/  IMAD R8, R28, R9, R8 ;  /* 0x000000091c087224 */ /* 0x000fc800078e0208 */
[----:B------:R-:W-:-:S04]  /*0500*/  IMAD R8, R27, R10, R8 ;  /* 0x0000000a1b087224 */ /* 0x000fc800078e0208 */
[----:B------:R-:W-:Y:S01]  /*0510*/  IMAD R8, R26, R11, R8 ;  /* 0x0000000b1a087224 */ /* 0x000fe200078e0208 */
[----:B------:R-:W-:-:S04]  /*0520*/  UIADD3 UR4, UPT, UPT, UR4, 0x4000, URZ ;  /* 0x0000400004047890 */ /* 0x000fc8000fffe0ff */
[----:B------:R-:W-:Y:S01]  /*0530*/  UISETP.NE.AND UP0, UPT, UR4, 0x42000, UPT ;  /* 0x000420000400788c */ /* 0x000fe2000bf05270 */
[----:B------:R-:W-:Y:S02]  /*0540*/  IADD3 R2, P1, PT, R2, 0x80, RZ ;  /* 0x0000008002027810 */ /* 0x000fe40007f3e0ff */
[----:B------:R-:W-:Y:S02]  /*0550*/  IADD3 R0, P0, PT, R0, 0x80, RZ ;  /* 0x0000008000007810 */ /* 0x000fe40007f1e0ff */
[----:B------:R-:W-:Y:S02]  /*0560*/  IADD3 R4, PT, PT, R4, 0x4000, RZ ;  /* 0x0000400004047810 */ /* 0x000fe40007ffe0ff */
[----:B------:R-:W-:Y:S02]  /*0570*/  IADD3.X R5, PT, PT, RZ, R5, RZ, P1, !PT ;  /* 0x00000005ff057210 */ /* 0x000fe40000ffe4ff */
[----:B------:R-:W-:Y:S01]  /*0580*/  IADD3.X R3, PT, PT, RZ, R3, RZ, P0, !PT ;  /* 0x00000003ff037210 */ /* 0x000fe200007fe4ff */
[----:B--2---:R-:W-:Y:S04]  /*0590*/  STS [R16], R24 ;  /* 0x0000001810007388 */ /* 0x004fe80000000800 */
[----:B---3--:R-:W-:Y:S01]  /*05a0*/  STS [R6], R23 ;  /* 0x0000001706007388 */ /* 0x008fe20000000800 */
[----:B------:R-:W-:Y:S06]  /*05b0*/  BAR.SYNC.DEFER_BLOCKING 0x0 ;  /* 0x0000000000007b1d */ /* 0x000fec0000010000 */
[----:B------:R-:W-:Y:S04]  /*05c0*/  LDS R29, [R7] ;  /* 0x00000000071d7984 */ /* 0x000fe80000000800 */
[----:B------:R-:W0:Y:S04]  /*05d0*/  LDS.128 R12, [R17] ;  /* 0x00000000110c7984 */ /* 0x000e280000000c00 */
[----:B------:R-:W1:Y:S04]  /*05e0*/  LDS R28, [R7+0x40] ;  /* 0x00004000071c7984 */ /* 0x000e680000000800 */
[----:B------:R-:W2:Y:S04]  /*05f0*/  LDS R25, [R7+0x80] ;  /* 0x0000800007197984 */ /* 0x000ea80000000800 */
[----:B------:R-:W3:Y:S04]  /*0600*/  LDS R24, [R7+0xc0] ;  /* 0x0000c00007187984 */ /* 0x000ee80000000800 */
[----:B------:R-:W-:Y:S04]  /*0610*/  LDS R23, [R7+0x100] ;  /* 0x0001000007177984 */ /* 0x000fe80000000800 */
[----:B------:R-:W-:Y:S04]  /*0620*/  LDS R22, [R7+0x140] ;  /* 0x0001400007167984 */ /* 0x000fe80000000800 */
[----:B------:R-:W-:Y:S04]  /*0630*/  LDS R26, [R7+0x1c0] ;  /* 0x0001c000071a7984 */ /* 0x000fe80000000800 */
[----:B------:R-:W-:Y:S01]  /*0640*/  LDS R27, [R7+0x200] ;  /* 0x00020000071b7984 */ /* 0x000fe20000000800 */
[----:B0-----:R-:W-:-:S03]  /*0650*/  IMAD R12, R12, R29, R8 ;  /* 0x0000001d0c0c7224 */ /* 0x001fc600078e0208 */
[----:B------:R-:W0:Y:S01]  /*0660*/  LDS.128 R8, [R17+0x10] ;  /* 0x0000100011087984 */ /* 0x000e220000000c00 */
[----:B-1----:R-:W-:-:S04]  /*0670*/  IMAD R12, R28, R13, R12 ;  /* 0x0000000d1c0c7224 */ /* 0x002fc800078e020c */
[----:B--2---:R-:W-:Y:S02]  /*0680*/  IMAD R12, R25, R14, R12 ;  /* 0x0000000e190c7224 */ /* 0x004fe400078e020c */
[----:B------:R-:W1:Y:S02]  /*0690*/  LDS R25, [R7+0x180] ;  /* 0x0001800007197984 */ /* 0x000e640000000800 */
[----:B---3--:R-:W-:Y:S02]  /*06a0*/  IMAD R12, R24, R15, R12 ;  /* 0x0000000f180c7224 */ /* 0x008fe400078e020c */
[----:B------:R-:W-:Y:S02]  /*06b0*/  LDS R24, [R7+0x240] ;  /* 0x0002400007187984 */ /* 0x000fe40000000800 */
[----:B0-----:R-:W-:Y:S02]  /*06c0*/  IMAD R8, R8, R23, R12 ;  /* 0x0000001708087224 */ /* 0x001fe400078e020c */
[----:B------:R-:W0:Y:S02]  /*06d0*/  LDS.128 R12, [R17+0x20] ;  /* 0x00002000110c7984 */ /* 0x000e240000000c00 */
[----:B------:R-:W-:-:S02]  /*06e0*/  IMAD R8, R22, R9, R8 ;  /* 0x0000000916087224 */ /* 0x000fc400078e0208 */
[----:B------:R-:W2:Y:S02]  /*06f0*/  LDS R23, [R7+0x280] ;  /* 0x0002800007177984 */ /* 0x000ea40000000800 */
[----:B-1----:R-:W-:Y:S02]  /*0700*/  IMAD R8, R25, R10, R8 ;  /* 0x0000000a19087224 */ /* 0x002fe400078e0208 */
[----:B------:R-:W1:Y:S02]  /*0710*/  LDS R22, [R7+0x2c0] ;  /* 0x0002c00007167984 */ /* 0x000e640000000800 */
[----:B------:R-:W-:Y:S02]  /*0720*/  IMAD R8, R26, R11, R8 ;  /* 0x0000000b1a087224 */ /* 0x000fe400078e0208 */
[----:B------:R-:W-:Y:S04]  /*0730*/  LDS R25, [R7+0x300] ;  /* 0x0003000007197984 */ /* 0x000fe80000000800 */
[----:B------:R-:W-:Y:S01]  /*0740*/  LDS R26, [R7+0x340] ;  /* 0x00034000071a7984 */ /* 0x000fe20000000800 */
[----:B0-----:R-:W-:-:S03]  /*0750*/  IMAD R12, R12, R27, R8 ;  /* 0x0000001b0c0c7224 */ /* 0x001fc600078e0208 */
[----:B------:R-:W0:Y:S01]  /*0760*/  LDS.128 R8, [R17+0x30] ;  /* 0x0000300011087984 */ /* 0x000e220000000c00 */
[----:B------:R-:W-:-:S03]  /*0770*/  IMAD R24, R24, R13, R12 ;  /* 0x0000000d18187224 */ /* 0x000fc600078e020c */
[----:B------:R-:W3:Y:S04]  /*0780*/  LDS R13, [R7+0x380] ;  /* 0x00038000070d7984 */ /* 0x000ee80000000800 */
[----:B------:R-:W4:Y:S01]  /*0790*/  LDS R12, [R7+0x3c0] ;  /* 0x0003c000070c7984 */ /* 0x000f220000000800 */
[----:B--2---:R-:W-:-:S04]  /*07a0*/  IMAD R14, R23, R14, R24 ;  /* 0x0000000e170e7224 */ /* 0x004fc800078e0218 */
[----:B-1----:R-:W-:-:S04]  /*07b0*/  IMAD R14, R22, R15, R14 ;  /* 0x0000000f160e7224 */ /* 0x002fc800078e020e */
[----:B0-----:R-:W-:-:S04]  /*07c0*/  IMAD R8, R8, R25, R14 ;  /* 0x0000001908087224 */ /* 0x001fc800078e020e */
[----:B------:R-:W-:-:S04]  /*07d0*/  IMAD R8, R26, R9, R8 ;  /* 0x000000091a087224 */ /* 0x000fc800078e0208 */
[----:B---3--:R-:W-:-:S04]  /*07e0*/  IMAD R8, R13, R10, R8 ;  /* 0x0000000a0d087224 */ /* 0x008fc800078e0208 */
[----:B----4-:R-:W-:Y:S01]  /*07f0*/  IMAD R23, R12, R11, R8 ;  /* 0x0000000b0c177224 */ /* 0x010fe200078e0208 */
[----:B------:R-:W-:Y:S06]  /*0800*/  BAR.SYNC.DEFER_BLOCKING 0x0 ;  /* 0x0000000000007b1d */ /* 0x000fec0000010000 */
[----:B------:R-:W-:Y:S05]  /*0810*/  BRA.U UP0, `(.L_x_0) ;  /* 0xfffffff900747547 */ /* 0x000fea000b83ffff */
[----:B------:R-:W-:-:S04]  /*0820*/  ISETP.GT.AND P0, PT, R18, 0x1ff, PT ;  /* 0x000001ff1200780c */ /* 0x000fc80003f04270 */
[----:B------:R-:W-:-:S13]  /*0830*/  ISETP.GT.U32.OR P0, PT, R19, 0x1ff, P0 ;  /* 0x000001ff1300780c */ /* 0x000fda0000704470 */
[----:B------:R-:W-:Y:S05]  /*0840*/  @P0 EXIT ;  /* 0x000000000000094d */ /* 0x000fea0003800000 */
[----:B------:R-:W0:Y:S01]  /*0850*/  LDC.64 R2, c[0x0][0x390] ;  /* 0x0000e400ff027b82 */ /* 0x000e220000000a00 */
[----:B------:R-:W-:-:S05]  /*0860*/  LEA R19, R19, R18, 0x9 ;  /* 0x0000001213137211 */ /* 0x000fca00078e48ff */
[----:B0-----:R-:W-:-:S05]  /*0870*/  IMAD.WIDE R2, R19, 0x4, R2 ;  /* 0x0000000413027825 */ /* 0x001fca00078e0202 */
[----:B------:R-:W-:Y:S01]  /*0880*/  STG.E desc[UR8][R2.64], R23 ;  /* 0x0000001702007986 */ /* 0x000fe2000c101908 */
[----:B------:R-:W-:Y:S05]  /*0890*/  EXIT ;  /* 0x000000000000794d */ /* 0x000fea0003800000 */
.L_x_1:
[----:B------:R-:W-:-:S00]  /*08a0*/  BRA `(.L_x_1) ;  /* 0xfffffffc00fc7947 */ /* 0x000fc0000383ffff */
[----:B------:R-:W-:-:S00]  /*08b0*/  NOP ;  /* 0x0000000000007918 */ /* 0x000fc00000000000 */
        /* <DEDUP_REMOVED lines=12> */
.L_x_7:


//--------------------- .text._Z13stencilKernelPiS_ --------------------------
	.section	.text._Z13stencilKernelPiS_,"ax",@progbits
	.align	128
        .global         _Z13stencilKernelPiS_
        .type           _Z13stencilKernelPiS_,@function
        .size           _Z13stencilKernelPiS_,(.L_x_8 - _Z13stencilKernelPiS_)
        .other          _Z13stencilKernelPiS_,@"STO_CUDA_ENTRY STV_DEFAULT"
_Z13stencilKernelPiS_:
.text._Z13stencilKernelPiS_:
[----:B------:R-:W-:Y:S01]  /*0000*/  LDC R1, c[0x0][0x37c] ;  /* 0x0000df00ff017b82 */ /* 0x000fe20000000800 */
[----:B------:R-:W0:Y:S07]  /*0010*/  S2R R12, SR_TID.Y ;  /* 0x00000000000c7919 */ /* 0x000e2e0000002200 */
[----:B------:R-:W1:Y:S01]  /*0020*/  LDC R6, c[0x0][0x360] ;  /* 0x0000d800ff067b82 */ /* 0x000e620000000800 */
[----:B------:R-:W1:Y:S07]  /*0030*/  S2R R15, SR_TID.X ;  /* 0x00000000000f7919 */ /* 0x000e6e0000002100 */
[----:B------:R-:W0:Y:S08]  /*0040*/  S2UR UR5, SR_CTAID.Y ;  /* 0x00000000000579c3 */ /* 0x000e300000002600 */
[----:B------:R-:W0:Y:S08]  /*0050*/  LDC R7, c[0x0][0x364] ;  /* 0x0000d900ff077b82 */ /* 0x000e300000000800 */
[----:B------:R-:W1:Y:S01]  /*0060*/  S2UR UR4, SR_CTAID.X ;  /* 0x00000000000479c3 */ /* 0x000e620000002500 */
[----:B0-----:R-:W-:-:S05]  /*0070*/  IMAD R7, R7, UR5, R12 ;  /* 0x0000000507077c24 */ /* 0x001fca000f8e020c */
[----:B------:R-:W-:Y:S01]  /*0080*/  ISETP.GT.U32.AND P0, PT, R7, 0x1ff, PT ;  /* 0x000001ff0700780c */ /* 0x000fe20003f04070 */
[----:B-1----:R-:W-:-:S05]  /*0090*/  IMAD R6, R6, UR4, R15 ;  /* 0x0000000406067c24 */ /* 0x002fca000f8e020f */
[----:B------:R-:W-:-:S13]  /*00a0*/  ISETP.GT.OR P0, PT, R6, 0x1ff, P0 ;  /* 0x000001ff0600780c */ /* 0x000fda0000704670 */
[----:B------:R-:W-:Y:S05]  /*00b0*/  @P0 EXIT ;  /* 0x000000000000094d */ /* 0x000fea0003800000 */
[----:B------:R-:W0:Y:S01]  /*00c0*/  LDC.64 R4, c[0x0][0x380] ;  /* 0x0000e000ff047b82 */ /* 0x000e220000000a00 */
[----:B------:R-:W1:Y:S01]  /*00d0*/  LDCU.64 UR4, c[0x0][0x358] ;  /* 0x00006b00ff0477ac */ /* 0x000e620008000a00 */
[----:B------:R-:W-:-:S04]  /*00e0*/  IMAD R0, R7, 0x200, R6 ;  /* 0x0000020007007824 */ /* 0x000fc800078e0206 */
[----:B0-----:R-:W-:-:S05]  /*00f0*/  IMAD.WIDE R2, R0, 0x4, R4 ;  /* 0x0000000400027825 */ /* 0x001fca00078e0204 */
[----:B-1----:R-:W2:Y:S01]  /*0100*/  LDG.E R8, desc[UR4][R2.64] ;  /* 0x0000000402087981 */ /* 0x002ea2000c1e1900 */
[----:B------:R-:W-:Y:S01]  /*0110*/  MOV R9, 0x400 ;  /* 0x0000040000097802 */ /* 0x000fe20000000f00 */
[----:B------:R-:W-:Y:S01]  /*0120*/  VIADD R13, R7, 0xfffffffd ;  /* 0xfffffffd070d7836 */ /* 0x000fe20000000000 */
[----:B------:R-:W-:Y:S01]  /*0130*/  ISETP.GT.U32.AND P2, PT, R15, 0x2, PT ;  /* 0x000000020f00780c */ /* 0x000fe20003f44070 */
[----:B------:R-:W0:Y:S01]  /*0140*/  S2R R10, SR_CgaCtaId ;  /* 0x00000000000a7919 */ /* 0x000e220000008800 */
[----:B------:R-:W-:Y:S01]  /*0150*/  BSSY.RECONVERGENT B0, `(.L_x_2) ;  /* 0x0000013000007945 */ /* 0x000fe20003800200 */
[----:B------:R-:W-:Y:S02]  /*0160*/  ISETP.GT.U32.AND P1, PT, R12, 0x2, PT ;  /* 0x000000020c00780c */ /* 0x000fe40003f24070 */
[----:B------:R-:W-:-:S04]  /*0170*/  VIADDMNMX.U32 R13, R6, 0xfffffffd, R13, !PT ;  /* 0xfffffffd060d7846 */ /* 0x000fc8000780000d */
[----:B------:R-:W-:Y:S02]  /*0180*/  ISETP.GT.U32.AND P0, PT, R13, 0x1f9, PT ;  /* 0x000001f90d00780c */ /* 0x000fe40003f04070 */
[----:B0-----:R-:W-:-:S05]  /*0190*/  LEA R9, R10, R9, 0x18 ;  /* 0x000000090a097211 */ /* 0x001fca00078ec0ff */
[----:B------:R-:W-:-:S04]  /*01a0*/  IMAD R10, R12, 0x58, R9 ;  /* 0x000000580c0a7824 */ /* 0x000fc800078e0209 */
[----:B------:R-:W-:-:S05]  /*01b0*/  IMAD R11, R15, 0x4, R10 ;  /* 0x000000040f0b7824 */ /* 0x000fca00078e020a */
[----:B--2---:R0:W-:Y:S01]  /*01c0*/  STS [R11+0x114], R8 ;  /* 0x000114080b007388 */ /* 0x0041e20000000800 */
[----:B------:R-:W-:Y:S05]  /*01d0*/  @P2 BRA `(.L_x_3) ;  /* 0x0000000000282947 */ /* 0x000fea0003800000 */
[C---:B------:R-:W-:Y:S01]  /*01e0*/  ISETP.GE.AND P2, PT, R6.reuse, 0x3, PT ;  /* 0x000000030600780c */ /* 0x040fe20003f46270 */
[----:B0-----:R-:W-:Y:S01]  /*01f0*/  IMAD.MOV.U32 R8, RZ, RZ, RZ ;  /* 0x000000ffff087224 */ /* 0x001fe200078e00ff */
[----:B------:R-:W-:Y:S01]  /*0200*/  ISETP.GT.AND P3, PT, R6, 0x1ef, PT ;  /* 0x000001ef0600780c */ /* 0x000fe20003f64270 */
[----:B------:R-:W-:-:S10]  /*0210*/  IMAD.MOV.U32 R6, RZ, RZ, RZ ;  /* 0x000000ffff067224 */ /* 0x000fd400078e00ff */
[----:B------:R-:W-:Y:S02]  /*0220*/  @P2 VIADD R13, R0, 0xfffffffd ;  /* 0xfffffffd000d2836 */ /* 0x000fe40000000000 */
[----:B------:R-:W2:Y:S02]  /*0230*/  @!P3 LDG.E R8, desc[UR4][R2.64+0x40] ;  /* 0x000040040208b981 */ /* 0x000ea4000c1e1900 */
[----:B------:R-:W-:-:S05]  /*0240*/  @P2 IMAD.WIDE.U32 R4, R13, 0x4, R4 ;  /* 0x000000040d042825 */ /* 0x000fca00078e0004 */
[----:B------:R-:W3:Y:S04]  /*0250*/  @P2 LDG.E R6, desc[UR4][R4.64] ;  /* 0x0000000404062981 */ /* 0x000ee8000c1e1900 */
[----:B--2---:R1:W-:Y:S04]  /*0260*/  STS [R11+0x154], R8 ;  /* 0x000154080b007388 */ /* 0x0043e80000000800 */
[----:B---3--:R1:W-:Y:S02]  /*0270*/  STS [R11+0x108], R6 ;  /* 0x000108060b007388 */ /* 0x0083e40000000800 */
.L_x_3:
[----:B------:R-:W-:Y:S05]  /*0280*/  BSYNC.RECONVERGENT B0 ;  /* 0x0000000000007941 */ /* 0x000fea0003800200 */
.L_x_2:
[----:B------:R-:W-:Y:S04]  /*0290*/  BSSY.RECONVERGENT B0, `(.L_x_4) ;  /* 0x000000a000007945 */ /* 0x000fe80003800200 */
[----:B------:R-:W-:Y:S05]  /*02a0*/  @P1 BRA `(.L_x_5) ;  /* 0x0000000000201947 */ /* 0x000fea0003800000 */
[C---:B------:R-:W-:Y:S01]  /*02b0*/  ISETP.GE.U32.AND P1, PT, R7.reuse, 0x3, PT ;  /* 0x000000030700780c */ /* 0x040fe20003f26070 */
[----:B------:R-:W-:Y:S01]  /*02c0*/  IMAD.MOV.U32 R4, RZ, RZ, RZ ;  /* 0x000000ffff047224 */ /* 0x000fe200078e00ff */
[----:B------:R-:W-:Y:S01]  /*02d0*/  ISETP.GT.U32.AND P2, PT, R7, 0x1ef, PT ;  /* 0x000001ef0700780c */ /* 0x000fe20003f44070 */
[----:B-1----:R-:W-:-:S10]  /*02e0*/  IMAD.MOV.U32 R6, RZ, RZ, RZ ;  /* 0x000000ffff067224 */ /* 0x002fd400078e00ff */
[----:B------:R-:W2:Y:S04]  /*02f0*/  @P1 LDG.E R4, desc[UR4][R2.64+-0x1800] ;  /* 0xffe8000402041981 */ /* 0x000ea8000c1e1900 */
[----:B------:R-:W3:Y:S04]  /*0300*/  @!P2 LDG.E R6, desc[UR4][R2.64+0x8000] ;  /* 0x008000040206a981 */ /* 0x000ee8000c1e1900 */
[----:B--2---:R2:W-:Y:S04]  /*0310*/  STS [R11+0xc], R4 ;  /* 0x00000c040b007388 */ /* 0x0045e80000000800 */
[----:B---3--:R2:W-:Y:S02]  /*0320*/  STS [R11+0x694], R6 ;  /* 0x000694060b007388 */ /* 0x0085e40000000800 */
.L_x_5:
[----:B------:R-:W-:Y:S05]  /*0330*/  BSYNC.RECONVERGENT B0 ;  /* 0x0000000000007941 */ /* 0x000fea0003800200 */
.L_x_4:
[----:B------:R-:W-:Y:S06]  /*0340*/  BAR.SYNC.DEFER_BLOCKING 0x0 ;  /* 0x0000000000007b1d */ /* 0x000fec0000010000 */
[----:B------:R-:W-:Y:S05]  /*0350*/  @P0 EXIT ;  /* 0x000000000000094d */ /* 0x000fea0003800000 */
[----:B--2---:R-:W-:-:S04]  /*0360*/  IMAD R4, R15, 0x4, R9 ;  /* 0x000000040f047824 */ /* 0x004fc800078e0209 */
[----:B------:R-:W-:-:S05]  /*0370*/  IMAD R4, R12, 0x58, R4 ;  /* 0x000000580c047824 */ /* 0x000fca00078e0204 */
[----:B------:R-:W-:Y:S04]  /*0380*/  LDS R7, [R4] ;  /* 0x0000000004077984 */ /* 0x000fe80000000800 */
[----:B01----:R-:W-:Y:S04]  /*0390*/  LDS R8, [R4+0x58] ;  /* 0x0000580004087984 */ /* 0x003fe80000000800 */
[----:B------:R-:W0:Y:S04]  /*03a0*/  LDS R15, [R4+0xb0] ;  /* 0x0000b000040f7984 */ /* 0x000e280000000800 */
[----:B------:R-:W-:Y:S04]  /*03b0*/  LDS R16, [R4+0x108] ;  /* 0x0001080004107984 */ /* 0x000fe80000000800 */
[----:B------:R-:W1:Y:S04]  /*03c0*/  LDS R23, [R4+0x160] ;  /* 0x0001600004177984 */ /* 0x000e680000000800 */
[----:B------:R-:W-:Y:S04]  /*03d0*/  LDS R24, [R4+0x1b8] ;  /* 0x0001b80004187984 */ /* 0x000fe80000000800 */
[----:B------:R-:W2:Y:S04]  /*03e0*/  LDS R25, [R4+0x210] ;  /* 0x0002100004197984 */ /* 0x000ea80000000800 */
[----:B------:R-:W-:Y:S04]  /*03f0*/  LDS R5, [R4+0x4] ;  /* 0x0000040004057984 */ /* 0x000fe80000000800 */
[----:B------:R-:W3:Y:S04]  /*0400*/  LDS R6, [R4+0x5c] ;  /* 0x00005c0004067984 */ /* 0x000ee80000000800 */
[----:B------:R-:W-:Y:S04]  /*0410*/  LDS R3, [R4+0xb4] ;  /* 0x0000b40004037984 */ /* 0x000fe80000000800 */
[----:B------:R-:W4:Y:S04]  /*0420*/  LDS R14, [R4+0x10c] ;  /* 0x00010c00040e7984 */ /* 0x000f280000000800 */
[----:B------:R-:W-:Y:S04]  /*0430*/  LDS R12, [R4+0x164] ;  /* 0x00016400040c7984 */ /* 0x000fe80000000800 */
[----:B------:R-:W5:Y:S01]  /*0440*/  LDS R13, [R4+0x1bc] ;  /* 0x0001bc00040d7984 */ /* 0x000f620000000800 */
[----:B0-----:R-:W-:-:S03]  /*0450*/  IADD3 R7, PT, PT, R15, R8, R7 ;  /* 0x000000080f077210 */ /* 0x001fc60007ffe007 */
[----:B------:R-:W-:Y:S04]  /*0460*/  LDS R10, [R4+0x214] ;  /* 0x00021400040a7984 */ /* 0x000fe80000000800 */
[----:B------:R-:W0:Y:S01]  /*0470*/  LDS R11, [R4+0x8] ;  /* 0x00000800040b7984 */ /* 0x000e220000000800 */
[----:B-1----:R-:W-:-:S03]  /*0480*/  IADD3 R7, PT, PT, R23, R16, R7 ;  /* 0x0000001017077210 */ /* 0x002fc60007ffe007 */
[----:B------:R-:W-:Y:S04]  /*0490*/  LDS R2, [R4+0x60] ;  /* 0x0000600004027984 */ /* 0x000fe80000000800 */
[----:B------:R-:W1:Y:S01]  /*04a0*/  LDS R9, [R4+0xb8] ;  /* 0x0000b80004097984 */ /* 0x000e620000000800 */
[----:B--2---:R-:W-:-:S03]  /*04b0*/  IADD3 R24, PT, PT, R25, R24, R7 ;  /* 0x0000001819187210 */ /* 0x004fc60007ffe007 */
[----:B------:R-:W-:Y:S04]  /*04c0*/  LDS R21, [R4+0x110] ;  /* 0x0001100004157984 */ /* 0x000fe80000000800 */
[----:B------:R-:W2:Y:S01]  /*04d0*/  LDS R22, [R4+0x168] ;  /* 0x0001680004167984 */ /* 0x000ea20000000800 */
[----:B---3--:R-:W-:-:S03]  /*04e0*/  IADD3 R24, PT, PT, R6, R5, R24 ;  /* 0x0000000506187210 */ /* 0x008fc60007ffe018 */
[----:B------:R-:W-:Y:S04]  /*04f0*/  LDS R19, [R4+0x1c0] ;  /* 0x0001c00004137984 */ /* 0x000fe80000000800 */
[----:B------:R-:W3:Y:S01]  /*0500*/  LDS R20, [R4+0x218] ;  /* 0x0002180004147984 */ /* 0x000ee20000000800 */
[----:B----4-:R-:W-:-:S03]  /*0510*/  IADD3 R24, PT, PT, R14, R3, R24 ;  /* 0x000000030e187210 */ /* 0x010fc60007ffe018 */
[----:B------:R-:W-:Y:S04]  /*0520*/  LDS R17, [R4+0xc] ;  /* 0x00000c0004117984 */ /* 0x000fe80000000800 */
[----:B------:R-:W4:Y:S01]  /*0530*/  LDS R18, [R4+0x64] ;  /* 0x0000640004127984 */ /* 0x000f220000000800 */
[----:B-----5:R-:W-:-:S03]  /*0540*/  IADD3 R24, PT, PT, R13, R12, R24 ;  /* 0x0000000c0d187210 */ /* 0x020fc60007ffe018 */
        /* <DEDUP_REMOVED lines=26> */
[----:B--2---:R-:W-:Y:S02]  /*06f0*/  IADD3 R3, PT, PT, R14, R3, R6 ;  /* 0x000000030e037210 */ /* 0x004fe40007ffe006 */
[----:B------:R-:W2:Y:S01]  /*0700*/  LDC.64 R6, c[0x0][0x388] ;  /* 0x0000e200ff067b82 */ /* 0x000ea20000000a00 */
[----:B------:R-:W-:Y:S04]  /*0710*/  LDS R18, [R4+0x224] ;  /* 0x0002240004127984 */ /* 0x000fe80000000800 */
[----:B------:R-:W1:Y:S01]  /*0720*/  LDS R17, [R4+0x18] ;  /* 0x0000180004117984 */ /* 0x000e620000000800 */
[----:B---3--:R-:W-:-:S03]  /*0730*/  IADD3 R3, PT, PT, R12, R13, R3 ;  /* 0x0000000d0c037210 */ /* 0x008fc60007ffe003 */
[----:B------:R-:W-:Y:S04]  /*0740*/  LDS R16, [R4+0x70] ;  /* 0x0000700004107984 */ /* 0x000fe80000000800 */
[----:B------:R-:W3:Y:S01]  /*0750*/  LDS R15, [R4+0xc8] ;  /* 0x0000c800040f7984 */ /* 0x000ee20000000800 */
[----:B----4-:R-:W-:-:S03]  /*0760*/  IADD3 R3, PT, PT, R10, R11, R3 ;  /* 0x0000000b0a037210 */ /* 0x010fc60007ffe003 */
[----:B------:R-:W-:Y:S04]  /*0770*/  LDS R23, [R4+0x120] ;  /* 0x0001200004177984 */ /* 0x000fe80000000800 */
[----:B------:R-:W4:Y:S01]  /*0780*/  LDS R8, [R4+0x178] ;  /* 0x0001780004087984 */ /* 0x000f220000000800 */
[----:B-----5:R-:W-:Y:S01]  /*0790*/  IADD3 R2, PT, PT, R9, R2, R3 ;  /* 0x0000000209027210 */ /* 0x020fe20007ffe003 */
[----:B--2---:R-:W-:Y:S02]  /*07a0*/  IMAD.WIDE.U32 R6, R0, 0x4, R6 ;  /* 0x0000000400067825 */ /* 0x004fe400078e0006 */
[----:B------:R-:W-:Y:S04]  /*07b0*/  LDS R5, [R4+0x1d0] ;  /* 0x0001d00004057984 */ /* 0x000fe80000000800 */
[----:B------:R-:W2:Y:S01]  /*07c0*/  LDS R24, [R4+0x228] ;  /* 0x0002280004187984 */ /* 0x000ea20000000800 */
[----:B0-----:R-:W-:-:S04]  /*07d0*/  IADD3 R2, PT, PT, R21, R22, R2 ;  /* 0x0000001615027210 */ /* 0x001fc80007ffe002 */
[----:B-1----:R-:W-:-:S04]  /*07e0*/  IADD3 R2, PT, PT, R19, R20, R2 ;  /* 0x0000001413027210 */ /* 0x002fc80007ffe002 */
[----:B------:R-:W-:-:S04]  /*07f0*/  IADD3 R2, PT, PT, R17, R18, R2 ;  /* 0x0000001211027210 */ /* 0x000fc80007ffe002 */
[----:B---3--:R-:W-:-:S04]  /*0800*/  IADD3 R2, PT, PT, R15, R16, R2 ;  /* 0x000000100f027210 */ /* 0x008fc80007ffe002 */
[----:B----4-:R-:W-:-:S04]  /*0810*/  IADD3 R2, PT, PT, R8, R23, R2 ;  /* 0x0000001708027210 */ /* 0x010fc80007ffe002 */
[----:B--2---:R-:W-:-:S05]  /*0820*/  IADD3 R5, PT, PT, R24, R5, R2 ;  /* 0x0000000518057210 */ /* 0x004fca0007ffe002 */
[----:B------:R-:W-:Y:S01]  /*0830*/  STG.E desc[UR4][R6.64], R5 ;  /* 0x0000000506007986 */ /* 0x000fe2000c101904 */
[----:B------:R-:W-:Y:S05]  /*0840*/  EXIT ;  /* 0x000000000000794d */ /* 0x000fea0003800000 */
.L_x_6:
        /* <DEDUP_REMOVED lines=11> */
.L_x_8:


//--------------------- .nv.shared._Z20matrixMultiplyKernelPiS_S_ --------------------------
	.section	.nv.shared._Z20matrixMultiplyKernelPiS_S_,"aw",@nobits
	.sectionflags	@""
	.align	4
.nv.shared._Z20matrixMultiplyKernelPiS_S_:
	.zero		3072


//--------------------- .nv.shared.reserved.0     --------------------------
	.section	.nv.shared.reserved.0,"aw",@nobits
	.weak		__nv_reservedSMEM_offset_0_alias
	.size		__nv_reservedSMEM_offset_0_alias, 0, 64
	.other		__nv_reservedSMEM_offset_0_alias,@"STO_CUDA_RESERVED_SHARED STV_DEFAULT"
__nv_reservedSMEM_offset_0_alias:
	.zero		0
	.zero		64


//--------------------- .nv.shared._Z13stencilKernelPiS_ --------------------------
	.section	.nv.shared._Z13stencilKernelPiS_,"aw",@nobits
	.sectionflags	@""
	.align	4
.nv.shared._Z13stencilKernelPiS_:
	.zero		2960


//--------------------- .nv.constant0._Z20matrixMultiplyKernelPiS_S_ --------------------------
	.section	.nv.constant0._Z20matrixMultiplyKernelPiS_S_,"a",@progbits
	.sectionflags	@""
	.align	4
.nv.constant0._Z20matrixMultiplyKernelPiS_S_:
	.zero		920


//--------------------- .nv.constant0._Z13stencilKernelPiS_ --------------------------
	.section	.nv.constant0._Z13stencilKernelPiS_,"a",@progbits
	.sectionflags	@""
	.align	4
.nv.constant0._Z13stencilKernelPiS_:
	.zero		912


//--------------------- SYMBOLS --------------------------

	.type		.nv.reservedSmem.offset0,@object
	.size		.nv.reservedSmem.offset0,0x4
	.type		.nv.reservedSmem.cap,@object
	.size		.nv.reservedSmem.cap,0x4
